	.headerflags	@"EF_CUDA_TEXMODE_UNIFIED EF_CUDA_64BIT_ADDRESS EF_CUDA_ACCELERATORS EF_CUDA_SM90 EF_CUDA_VIRTUAL_SM(EF_CUDA_SM90)"
	.elftype	@"ET_EXEC"


//--------------------- .nv.info                  --------------------------
	.section	.nv.info,"",@"SHT_CUDA_INFO"
	.align	4


	//----- nvinfo : EIATTR_REGCOUNT
	.align		4
        /*0000*/ 	.byte	0x04, 0x2f
        /*0002*/ 	.short	(.L_2 - .L_1)
	.align		4
.L_1:
        /*0004*/ 	.word	index@(triton_poi_fused_clamp_min_log_mul_0)
        /*0008*/ 	.word	0x0000000d


	//----- nvinfo : EIATTR_MIN_STACK_SIZE
	.align		4
.L_2:
        /*000c*/ 	.byte	0x04, 0x12
        /*000e*/ 	.short	(.L_4 - .L_3)
	.align		4
.L_3:
        /*0010*/ 	.word	index@(triton_poi_fused_clamp_min_log_mul_0)
        /*0014*/ 	.word	0x00000000


	//----- nvinfo : EIATTR_FRAME_SIZE
	.align		4
.L_4:
        /*0018*/ 	.byte	0x04, 0x11
        /*001a*/ 	.short	(.L_6 - .L_5)
	.align		4
.L_5:
        /*001c*/ 	.word	index@(triton_poi_fused_clamp_min_log_mul_0)
        /*0020*/ 	.word	0x00000000


	//----- nvinfo : EIATTR_MIN_STACK_SIZE
	.align		4
.L_6:
        /*0024*/ 	.byte	0x04, 0x12
        /*0026*/ 	.short	(.L_8 - .L_7)
	.align		4
.L_7:
        /*0028*/ 	.word	index@(triton_poi_fused_clamp_min_log_mul_0)
        /*002c*/ 	.word	0x00000000
.L_8:


//--------------------- .nv.info.triton_poi_fused_clamp_min_log_mul_0 --------------------------
	.section	.nv.info.triton_poi_fused_clamp_min_log_mul_0,"",@"SHT_CUDA_INFO"
	.sectionflags	@""
	.align	4


	//----- nvinfo : EIATTR_CUDA_API_VERSION
	.align		4
        /*0000*/ 	.byte	0x04, 0x37
        /*0002*/ 	.short	(.L_10 - .L_9)
.L_9:
        /*0004*/ 	.word	0x0000007c


	//----- nvinfo : EIATTR_KPARAM_INFO
	.align		4
.L_10:
        /*0008*/ 	.byte	0x04, 0x17
        /*000a*/ 	.short	(.L_12 - .L_11)
.L_11:
        /*000c*/ 	.word	0x00000000
        /*0010*/ 	.short	0x0003
        /*0012*/ 	.short	0x0018
        /*0014*/ 	.byte	0x00, 0xf0, 0x11, 0x00


	//----- nvinfo : EIATTR_KPARAM_INFO
	.align		4
.L_12:
        /*0018*/ 	.byte	0x04, 0x17
        /*001a*/ 	.short	(.L_14 - .L_13)
.L_13:
        /*001c*/ 	.word	0x00000000
        /*0020*/ 	.short	0x0002
        /*0022*/ 	.short	0x0010
        /*0024*/ 	.byte	0x00, 0xf4, 0x21, 0x00


	//----- nvinfo : EIATTR_KPARAM_INFO
	.align		4
.L_14:
        /*0028*/ 	.byte	0x04, 0x17
        /*002a*/ 	.short	(.L_16 - .L_15)
.L_15:
        /*002c*/ 	.word	0x00000000
        /*0030*/ 	.short	0x0001
        /*0032*/ 	.short	0x0008
        /*0034*/ 	.byte	0x00, 0xf4, 0x21, 0x00


	//----- nvinfo : EIATTR_KPARAM_INFO
	.align		4
.L_16:
        /*0038*/ 	.byte	0x04, 0x17
        /*003a*/ 	.short	(.L_18 - .L_17)
.L_17:
        /*003c*/ 	.word	0x00000000
        /*0040*/ 	.short	0x0000
        /*0042*/ 	.short	0x0000
        /*0044*/ 	.byte	0x00, 0xf4, 0x21, 0x00


	//----- nvinfo : EIATTR_SPARSE_MMA_MASK
	.align		4
.L_18:
        /*0048*/ 	.byte	0x03, 0x50
        /*004a*/ 	.short	0x0000


	//----- nvinfo : EIATTR_MAXREG_COUNT
	.align		4
        /*004c*/ 	.byte	0x03, 0x1b
        /*004e*/ 	.short	0x00ff


	//----- nvinfo : EIATTR_EXIT_INSTR_OFFSETS
	.align		4
        /*0050*/ 	.byte	0x04, 0x1c
        /*0052*/ 	.short	(.L_20 - .L_19)


	//   ....[0]....
.L_19:
        /*0054*/ 	.word	0x00000300


	//   ....[1]....
        /*0058*/ 	.word	0x00000320


	//----- nvinfo : EIATTR_REQNTID
	.align		4
.L_20:
        /*005c*/ 	.byte	0x04, 0x10
        /*005e*/ 	.short	(.L_22 - .L_21)
.L_21:
        /*0060*/ 	.word	0x00000080
        /*0064*/ 	.word	0x00000001
        /*0068*/ 	.word	0x00000001


	//----- nvinfo : EIATTR_CBANK_PARAM_SIZE
	.align		4
.L_22:
        /*006c*/ 	.byte	0x03, 0x19
        /*006e*/ 	.short	0x001c


	//----- nvinfo : EIATTR_PARAM_CBANK
	.align		4
        /*0070*/ 	.byte	0x04, 0x0a
        /*0072*/ 	.short	(.L_24 - .L_23)
	.align		4
.L_23:
        /*0074*/ 	.word	index@(.nv.constant0.triton_poi_fused_clamp_min_log_mul_0)
        /*0078*/ 	.short	0x0210
        /*007a*/ 	.short	0x001c


	//----- nvinfo : EIATTR_SW_WAR
	.align		4
.L_24:
        /*007c*/ 	.byte	0x04, 0x36
        /*007e*/ 	.short	(.L_26 - .L_25)
.L_25:
        /*0080*/ 	.word	0x00000008
.L_26:


//--------------------- .nv.callgraph             --------------------------
	.section	.nv.callgraph,"",@"SHT_CUDA_CALLGRAPH"
	.align	4
	.sectionentsize	8
	.align		4
        /*0000*/ 	.word	0x00000000
	.align		4
        /*0004*/ 	.word	0xffffffff
	.align		4
        /*0008*/ 	.word	0x00000000
	.align		4
        /*000c*/ 	.word	0xfffffffe
	.align		4
        /*0010*/ 	.word	0x00000000
	.align		4
        /*0014*/ 	.word	0xfffffffd
	.align		4
        /*0018*/ 	.word	0x00000000
	.align		4
        /*001c*/ 	.word	0xfffffffc


//--------------------- .nv.constant4             --------------------------
	.section	.nv.constant4,"a",@progbits
	.align	8
	.align		8
.nv.constant4:
        /*0000*/ 	.dword	_$_str


//--------------------- .text.triton_poi_fused_clamp_min_log_mul_0 --------------------------
	.section	.text.triton_poi_fused_clamp_min_log_mul_0,"ax",@progbits
	.align	128
        .global         triton_poi_fused_clamp_min_log_mul_0
        .type           triton_poi_fused_clamp_min_log_mul_0,@function
        .size           triton_poi_fused_clamp_min_log_mul_0,(.L_x_1 - triton_poi_fused_clamp_min_log_mul_0)
        .other          triton_poi_fused_clamp_min_log_mul_0,@"STO_CUDA_ENTRY STV_DEFAULT"
triton_poi_fused_clamp_min_log_mul_0:
.text.triton_poi_fused_clamp_min_log_mul_0:
[----:B------:R-:W0:Y:S02]  /*0000*/  LDC R1, c[0x0][0x28] ;  /* 0x00000a00ff017b82 */ /* 0x000e240000000800 */
[----:B------:R-:W1:Y:S01]  /*0010*/  S2R R0, SR_TID.X ;  /* 0x0000000000007919 */ /* 0x000e620000002100 */
[----:B------:R-:W2:Y:S01]  /*0020*/  LDC.64 R4, c[0x0][0x210] ;  /* 0x00008400ff047b82 */ /* 0x000ea20000000a00 */
[----:B------:R-:W-:Y:S01]  /*0030*/  ULDC.64 UR4, c[0x0][0x208] ;  /* 0x0000820000047ab9 */ /* 0x000fe20000000a00 */
[----:B------:R-:W3:Y:S06]  /*0040*/  S2R R3, SR_CTAID.X ;  /* 0x0000000000037919 */ /* 0x000eec0000002500 */
[----:B------:R-:W4:Y:S01]  /*0050*/  LDC.64 R6, c[0x0][0x218] ;  /* 0x00008600ff067b82 */ /* 0x000f220000000a00 */
[----:B------:R-:W-:Y:S01]  /*0060*/  HFMA2.MMA R10, -RZ, RZ, 1.5048828125, 33.21875 ;  /* 0x3e055027ff0a7435 */ /* 0x000fe200000001ff */
[----:B------:R-:W-:Y:S01]  /*0070*/  ULDC.64 UR6, c[0x0][0x220] ;  /* 0x0000880000067ab9 */ /* 0x000fe20000000a00 */
[----:B-1----:R-:W-:-:S04]  /*0080*/  LOP3.LUT R0, R0, 0x7f, RZ, 0xc0, !PT ;  /* 0x0000007f00007812 */ /* 0x002fc800078ec0ff */
[----:B---3--:R-:W-:Y:S02]  /*0090*/  LEA R0, R3, R0, 0x7 ;  /* 0x0000000003007211 */ /* 0x008fe400078e38ff */
[----:B------:R-:W-:Y:S02]  /*00a0*/  CS2R R2, SRZ ;  /* 0x0000000000027805 */ /* 0x000fe4000001ff00 */
[C---:B------:R-:W-:Y:S01]  /*00b0*/  ISETP.GE.AND P0, PT, R0.reuse, 0x100, PT ;  /* 0x000001000000780c */ /* 0x040fe20003f06270 */
[----:B--2---:R-:W-:-:S12]  /*00c0*/  IMAD.WIDE R4, R0, 0x4, R4 ;  /* 0x0000000400047825 */ /* 0x004fd800078e0204 */
[----:B------:R-:W2:Y:S01]  /*00d0*/  @!P0 LDG.E R3, desc[UR4][R4.64] ;  /* 0x0000000404038981 */ /* 0x000ea2000c1e1900 */
[----:B----4-:R-:W-:-:S05]  /*00e0*/  IMAD.WIDE R6, R0, 0x4, R6 ;  /* 0x0000000400067825 */ /* 0x010fca00078e0206 */
[----:B------:R1:W3:Y:S01]  /*00f0*/  @!P0 LDG.E R2, desc[UR4][R6.64] ;  /* 0x0000000406028981 */ /* 0x0002e2000c1e1900 */
[C---:B--2---:R-:W-:Y:S02]  /*0100*/  FSETP.GT.AND P1, PT, R3.reuse, 9.9999997473787516356e-06, PT ;  /* 0x3727c5ac0300780b */ /* 0x044fe40003f24000 */
[----:B------:R-:W-:-:S11]  /*0110*/  FSETP.NAN.AND P2, PT, R3, R3, PT ;  /* 0x000000030300720b */ /* 0x000fd60003f48000 */
[----:B------:R-:W-:-:S04]  /*0120*/  @!P1 FSEL R3, R3, 9.9999997473787516356e-06, P2 ;  /* 0x3727c5ac03039808 */ /* 0x000fc80001000000 */
[----:B------:R-:W-:-:S13]  /*0130*/  FSETP.GEU.AND P1, PT, R3, 1.175494350822287508e-38, PT ;  /* 0x008000000300780b */ /* 0x000fda0003f2e000 */
[----:B------:R-:W-:-:S05]  /*0140*/  @!P1 FMUL R3, R3, 8388608 ;  /* 0x4b00000003039820 */ /* 0x000fca0000400000 */
[----:B------:R-:W-:Y:S02]  /*0150*/  IADD3 R8, R3, -0x3f2aaaab, RZ ;  /* 0xc0d5555503087810 */ /* 0x000fe40007ffe0ff */
[----:B------:R-:W-:Y:S02]  /*0160*/  ISETP.GE.U32.AND P2, PT, R3, 0x7f800000, PT ;  /* 0x7f8000000300780c */ /* 0x000fe40003f46070 */
[----:B------:R-:W-:-:S04]  /*0170*/  LOP3.LUT R8, R8, 0xff800000, RZ, 0xc0, !PT ;  /* 0xff80000008087812 */ /* 0x000fc800078ec0ff */
[----:B------:R-:W-:Y:S02]  /*0180*/  IADD3 R4, R3, -R8, RZ ;  /* 0x8000000803047210 */ /* 0x000fe40007ffe0ff */
[----:B------:R-:W-:-:S03]  /*0190*/  I2FP.F32.S32 R5, R8 ;  /* 0x0000000800057245 */ /* 0x000fc60000201400 */
[----:B------:R-:W-:-:S04]  /*01a0*/  FADD R9, R4, -1 ;  /* 0xbf80000004097421 */ /* 0x000fc80000000000 */
[----:B------:R-:W-:-:S04]  /*01b0*/  FFMA.FTZ R4, R9, -R10, 0.14084610342979431152 ;  /* 0x3e1039f609047423 */ /* 0x000fc8000001080a */
[----:B------:R-:W-:-:S04]  /*01c0*/  FFMA.FTZ R4, R9, R4, -0.12148627638816833496 ;  /* 0xbdf8cdcc09047423 */ /* 0x000fc80000010004 */
[----:B------:R-:W-:-:S04]  /*01d0*/  FFMA.FTZ R4, R9, R4, 0.13980610668659210205 ;  /* 0x3e0f295509047423 */ /* 0x000fc80000010004 */
[----:B------:R-:W-:-:S04]  /*01e0*/  FFMA.FTZ R4, R9, R4, -0.16684235632419586182 ;  /* 0xbe2ad8b909047423 */ /* 0x000fc80000010004 */
[----:B------:R-:W-:-:S04]  /*01f0*/  FFMA.FTZ R4, R9, R4, 0.20012299716472625732 ;  /* 0x3e4ced0b09047423 */ /* 0x000fc80000010004 */
[----:B------:R-:W-:-:S04]  /*0200*/  FFMA.FTZ R4, R9, R4, -0.24999669194221496582 ;  /* 0xbe7fff2209047423 */ /* 0x000fc80000010004 */
[----:B------:R-:W-:-:S04]  /*0210*/  FFMA.FTZ R4, R9, R4, 0.33333182334899902344 ;  /* 0x3eaaaa7809047423 */ /* 0x000fc80000010004 */
[----:B-1----:R-:W-:Y:S01]  /*0220*/  FFMA.FTZ R6, R9, R4, -0.5 ;  /* 0xbf00000009067423 */ /* 0x002fe20000010004 */
[----:B------:R-:W-:Y:S02]  /*0230*/  FSEL R4, RZ, -23, P1 ;  /* 0xc1b80000ff047808 */ /* 0x000fe40000800000 */
[----:B------:R-:W-:Y:S01]  /*0240*/  FSETP.NEU.AND P1, PT, R3, RZ, PT ;  /* 0x000000ff0300720b */ /* 0x000fe20003f2d000 */
[----:B------:R-:W-:Y:S02]  /*0250*/  FMUL R6, R9, R6 ;  /* 0x0000000609067220 */ /* 0x000fe40000400000 */
[----:B------:R-:W-:Y:S02]  /*0260*/  FFMA.FTZ R4, R5, 1.1920928955078125e-07, R4 ;  /* 0x3400000005047823 */ /* 0x000fe40000010004 */
[----:B------:R-:W-:Y:S01]  /*0270*/  FFMA.FTZ R9, R9, R6, R9 ;  /* 0x0000000609097223 */ /* 0x000fe20000010009 */
[----:B------:R-:W-:-:S03]  /*0280*/  @P2 MOV R6, 0x7f800000 ;  /* 0x7f80000000062802 */ /* 0x000fc60000000f00 */
[----:B------:R-:W-:Y:S02]  /*0290*/  FFMA.FTZ R9, R4, 0.69314718246459960938, R9 ;  /* 0x3f31721804097823 */ /* 0x000fe40000010009 */
[----:B------:R-:W-:Y:S01]  /*02a0*/  @P2 FFMA.FTZ R9, R3, R6, +INF ;  /* 0x7f80000003092423 */ /* 0x000fe20000010006 */
[----:B------:R-:W-:Y:S02]  /*02b0*/  SHF.R.S32.HI R3, RZ, 0x1f, R0 ;  /* 0x0000001fff037819 */ /* 0x000fe40000011400 */
[C---:B------:R-:W-:Y:S02]  /*02c0*/  LEA R4, P2, R0.reuse, UR6, 0x2 ;  /* 0x0000000600047c11 */ /* 0x040fe4000f8410ff */
[----:B------:R-:W-:Y:S02]  /*02d0*/  FSEL R9, R9, -INF , P1 ;  /* 0xff80000009097808 */ /* 0x000fe40000800000 */
[----:B------:R-:W-:-:S03]  /*02e0*/  LEA.HI.X R5, R0, UR7, R3, 0x2, P2 ;  /* 0x0000000700057c11 */ /* 0x000fc600090f1403 */
[----:B---3--:R-:W-:Y:S01]  /*02f0*/  FMUL R9, R9, R2 ;  /* 0x0000000209097220 */ /* 0x008fe20000400000 */
[----:B------:R-:W-:Y:S06]  /*0300*/  @P0 EXIT ;  /* 0x000000000000094d */ /* 0x000fec0003800000 */
[----:B------:R-:W-:Y:S01]  /*0310*/  STG.E desc[UR4][R4.64], R9 ;  /* 0x0000000904007986 */ /* 0x000fe2000c101904 */
[----:B------:R-:W-:Y:S05]  /*0320*/  EXIT ;  /* 0x000000000000794d */ /* 0x000fea0003800000 */
.L_x_0:
[----:B------:R-:W-:-:S00]  /*0330*/  BRA `(.L_x_0) ;  /* 0xfffffffc00fc7947 */ /* 0x000fc0000383ffff */
[----:B------:R-:W-:-:S00]  /*0340*/  NOP ;  /* 0x0000000000007918 */ /* 0x000fc00000000000 */
        /* <DEDUP_REMOVED lines=11> */
.L_x_1:


//--------------------- .nv.global.init           --------------------------
	.section	.nv.global.init,"aw",@progbits
.nv.global.init:
	.type		_$_str,@object
	.size		_$_str,(.L_0 - _$_str)
_$_str:
        /*0000*/ 	.byte	0x5f, 0x5f, 0x43, 0x55, 0x44, 0x41, 0x5f, 0x46, 0x54, 0x5a, 0x00
.L_0:


//--------------------- .nv.constant0.triton_poi_fused_clamp_min_log_mul_0 --------------------------
	.section	.nv.constant0.triton_poi_fused_clamp_min_log_mul_0,"a",@progbits
	.sectionflags	@""
	.align	4
.nv.constant0.triton_poi_fused_clamp_min_log_mul_0:
	.zero		556
